//
// Generated by NVIDIA NVVM Compiler
//
// Compiler Build ID: CL-36424714
// Cuda compilation tools, release 13.0, V13.0.88
// Based on NVVM 20.0.0
//

.version 9.0
.target sm_100
.address_size 64

	// .globl	_Z3addPfS_Pi

.visible .entry _Z3addPfS_Pi(
	.param .u64 .ptr .align 1 _Z3addPfS_Pi_param_0,
	.param .u64 .ptr .align 1 _Z3addPfS_Pi_param_1,
	.param .u64 .ptr .align 1 _Z3addPfS_Pi_param_2
)
{
	.reg .pred 	%p<2>;
	.reg .b32 	%r<11>;
	.reg .b32 	%f<12>;
	.reg .b64 	%rd<18>;

	ld.param.u64 	%rd4, [_Z3addPfS_Pi_param_0];
	ld.param.u64 	%rd3, [_Z3addPfS_Pi_param_1];
	ld.param.u64 	%rd5, [_Z3addPfS_Pi_param_2];
	cvta.to.global.u64 	%rd6, %rd4;
	cvta.to.global.u64 	%rd7, %rd5;
	ld.global.u32 	%r1, [%rd7];
	mov.u32 	%r4, %ctaid.x;
	add.s32 	%r5, %r4, %r1;
	add.s32 	%r2, %r5, 1;
	mov.u32 	%r3, %tid.x;
	add.s32 	%r6, %r1, %r3;
	mad.lo.s32 	%r7, %r5, 1200, %r1;
	add.s32 	%r8, %r7, 1200;
	mul.wide.s32 	%rd8, %r8, 4;
	add.s64 	%rd1, %rd6, %rd8;
	ld.global.f32 	%f2, [%rd1];
	mul.lo.s32 	%r9, %r1, 1201;
	mul.wide.s32 	%rd9, %r9, 4;
	add.s64 	%rd2, %rd6, %rd9;
	ld.global.f32 	%f3, [%rd2];
	div.rn.f32 	%f1, %f2, %f3;
	setp.ne.s32 	%p1, %r6, 1200;
	@%p1 bra 	$L__BB0_2;
	cvta.to.global.u64 	%rd13, %rd3;
	mul.wide.s32 	%rd14, %r2, 4;
	add.s64 	%rd15, %rd13, %rd14;
	ld.global.f32 	%f8, [%rd15];
	mul.wide.s32 	%rd16, %r1, 4;
	add.s64 	%rd17, %rd13, %rd16;
	ld.global.f32 	%f9, [%rd17];
	mul.f32 	%f10, %f1, %f9;
	sub.f32 	%f11, %f8, %f10;
	st.global.f32 	[%rd15], %f11;
	bra.uni 	$L__BB0_3;
$L__BB0_2:
	shl.b32 	%r10, %r3, 2;
	cvt.u64.u32 	%rd10, %r10;
	add.s64 	%rd11, %rd1, %rd10;
	ld.global.f32 	%f4, [%rd11];
	add.s64 	%rd12, %rd2, %rd10;
	ld.global.f32 	%f5, [%rd12];
	mul.f32 	%f6, %f1, %f5;
	sub.f32 	%f7, %f4, %f6;
	st.global.f32 	[%rd11], %f7;
$L__BB0_3:
	ret;

}


// ===== COMPILED SASS (sm_100) =====

	.target	sm_100

	.elftype	@"ET_EXEC"


//--------------------- .note.nv.tkinfo           --------------------------
	.section	.note.nv.tkinfo,"",@"SHT_NOTE"
	.sectionflags	@"SHF_NOTE_NV_TKINFO"
	.tkinfo
        /*0018*/ 	.word	0x00000002
        /*0030*/ 	.string	""
        /*0030*/ 	.string	"ptxas"
        /*0030*/ 	.string	"Cuda compilation tools, release 13.0, V13.0.88"
        /*0030*/ 	.string	"Build cuda_13.0.r13.0/compiler.36424714_0"
        /*0030*/ 	.string	"-arch sm_100 -m 64 "



//--------------------- .note.nv.cuinfo           --------------------------
	.section	.note.nv.cuinfo,"",@"SHT_NOTE"
	.sectionflags	@"SHF_NOTE_NV_CUINFO"
        /*0018*/ 	.short	0x0002
        /*001a*/ 	.short	0x0064
        /*001c*/ 	.short	0x0082
	.zero		2


//--------------------- .nv.info                  --------------------------
	.section	.nv.info,"",@"SHT_CUDA_INFO"
	.align	4


	//----- nvinfo : EIATTR_REGCOUNT
	.align		4
        /*0000*/ 	.byte	0x04, 0x2f
        /*0002*/ 	.short	(.L_1 - .L_0)
	.align		4
.L_0:
        /*0004*/ 	.word	index@(_Z3addPfS_Pi)
        /*0008*/ 	.word	0x00000016


	//----- nvinfo : EIATTR_FRAME_SIZE
	.align		4
.L_1:
        /*000c*/ 	.byte	0x04, 0x11
        /*000e*/ 	.short	(.L_3 - .L_2)
	.align		4
.L_2:
        /*0010*/ 	.word	index@($__internal_0_$__cuda_sm3x_div_rn_noftz_f32_slowpath)
        /*0014*/ 	.word	0x00000000


	//----- nvinfo : EIATTR_FRAME_SIZE
	.align		4
.L_3:
        /*0018*/ 	.byte	0x04, 0x11
        /*001a*/ 	.short	(.L_5 - .L_4)
	.align		4
.L_4:
        /*001c*/ 	.word	index@(_Z3addPfS_Pi)
        /*0020*/ 	.word	0x00000000


	//----- nvinfo : EIATTR_MIN_STACK_SIZE
	.align		4
.L_5:
        /*0024*/ 	.byte	0x04, 0x12
        /*0026*/ 	.short	(.L_7 - .L_6)
	.align		4
.L_6:
        /*0028*/ 	.word	index@(_Z3addPfS_Pi)
        /*002c*/ 	.word	0x00000000
.L_7:


//--------------------- .nv.compat                --------------------------
	.section	.nv.compat,"",@"SHT_CUDA_COMPAT_INFO"
	.align	4
        /*0000*/ 	.byte	0x02, 0x09, 0x00, 0x00, 0x02, 0x02, 0x01, 0x00, 0x02, 0x05, 0x05, 0x00, 0x03, 0x07, 0x01, 0x01
        /*0010*/ 	.byte	0x02, 0x03, 0x00, 0x00, 0x02, 0x06, 0x01, 0x00, 0x04, 0x0b, 0x08, 0x00, 0x01, 0x00, 0x00, 0x00
        /*0020*/ 	.byte	0x00, 0x00, 0x00, 0x00


//--------------------- .nv.info._Z3addPfS_Pi     --------------------------
	.section	.nv.info._Z3addPfS_Pi,"",@"SHT_CUDA_INFO"
	.sectionflags	@""
	.align	4


	//----- nvinfo : EIATTR_CUDA_API_VERSION
	.align		4
        /*0000*/ 	.byte	0x04, 0x37
        /*0002*/ 	.short	(.L_9 - .L_8)
.L_8:
        /*0004*/ 	.word	0x00000082


	//----- nvinfo : EIATTR_KPARAM_INFO
	.align		4
.L_9:
        /*0008*/ 	.byte	0x04, 0x17
        /*000a*/ 	.short	(.L_11 - .L_10)
.L_10:
        /*000c*/ 	.word	0x00000000
        /*0010*/ 	.short	0x0002
        /*0012*/ 	.short	0x0010
        /*0014*/ 	.byte	0x00, 0xf5, 0x21, 0x00


	//----- nvinfo : EIATTR_KPARAM_INFO
	.align		4
.L_11:
        /*0018*/ 	.byte	0x04, 0x17
        /*001a*/ 	.short	(.L_13 - .L_12)
.L_12:
        /*001c*/ 	.word	0x00000000
        /*0020*/ 	.short	0x0001
        /*0022*/ 	.short	0x0008
        /*0024*/ 	.byte	0x00, 0xf5, 0x21, 0x00


	//----- nvinfo : EIATTR_KPARAM_INFO
	.align		4
.L_13:
        /*0028*/ 	.byte	0x04, 0x17
        /*002a*/ 	.short	(.L_15 - .L_14)
.L_14:
        /*002c*/ 	.word	0x00000000
        /*0030*/ 	.short	0x0000
        /*0032*/ 	.short	0x0000
        /*0034*/ 	.byte	0x00, 0xf5, 0x21, 0x00


	//----- nvinfo : EIATTR_SPARSE_MMA_MASK
	.align		4
.L_15:
        /*0038*/ 	.byte	0x03, 0x50
        /*003a*/ 	.short	0x0000


	//----- nvinfo : EIATTR_MAXREG_COUNT
	.align		4
        /*003c*/ 	.byte	0x03, 0x1b
        /*003e*/ 	.short	0x00ff


	//----- nvinfo : EIATTR_MERCURY_ISA_VERSION
	.align		4
        /*0040*/ 	.byte	0x03, 0x5f
        /*0042*/ 	.short	0x0101


	//----- nvinfo : EIATTR_VRC_CTA_INIT_COUNT
	.align		4
        /*0044*/ 	.byte	0x02, 0x4a
	.zero		1
	.zero		1


	//----- nvinfo : EIATTR_EXIT_INSTR_OFFSETS
	.align		4
        /*0048*/ 	.byte	0x04, 0x1c
        /*004a*/ 	.short	(.L_17 - .L_16)


	//   ....[0]....
.L_16:
        /*004c*/ 	.word	0x00000250


	//   ....[1]....
        /*0050*/ 	.word	0x000002f0


	//----- nvinfo : EIATTR_CRS_STACK_SIZE
	.align		4
.L_17:
        /*0054*/ 	.byte	0x04, 0x1e
        /*0056*/ 	.short	(.L_19 - .L_18)
.L_18:
        /*0058*/ 	.word	0x00000000


	//----- nvinfo : EIATTR_CBANK_PARAM_SIZE
	.align		4
.L_19:
        /*005c*/ 	.byte	0x03, 0x19
        /*005e*/ 	.short	0x0018


	//----- nvinfo : EIATTR_PARAM_CBANK
	.align		4
        /*0060*/ 	.byte	0x04, 0x0a
        /*0062*/ 	.short	(.L_21 - .L_20)
	.align		4
.L_20:
        /*0064*/ 	.word	index@(.nv.constant0._Z3addPfS_Pi)
        /*0068*/ 	.short	0x0380
        /*006a*/ 	.short	0x0018


	//----- nvinfo : EIATTR_SW_WAR
	.align		4
.L_21:
        /*006c*/ 	.byte	0x04, 0x36
        /*006e*/ 	.short	(.L_23 - .L_22)
.L_22:
        /*0070*/ 	.word	0x00000008
.L_23:


//--------------------- .nv.callgraph             --------------------------
	.section	.nv.callgraph,"",@"SHT_CUDA_CALLGRAPH"
	.align	4
	.sectionentsize	8
	.align		4
        /*0000*/ 	.word	0x00000000
	.align		4
        /*0004*/ 	.word	0xffffffff
	.align		4
        /*0008*/ 	.word	0x00000000
	.align		4
        /*000c*/ 	.word	0xfffffffe
	.align		4
        /*0010*/ 	.word	0x00000000
	.align		4
        /*0014*/ 	.word	0xfffffffd
	.align		4
        /*0018*/ 	.word	0x00000000
	.align		4
        /*001c*/ 	.word	0xfffffffc


//--------------------- .text._Z3addPfS_Pi        --------------------------
	.section	.text._Z3addPfS_Pi,"ax",@progbits
	.align	128
        .global         _Z3addPfS_Pi
        .type           _Z3addPfS_Pi,@function
        .size           _Z3addPfS_Pi,(.L_x_11 - _Z3addPfS_Pi)
        .other          _Z3addPfS_Pi,@"STO_CUDA_ENTRY STV_DEFAULT"
_Z3addPfS_Pi:
.text._Z3addPfS_Pi:
[----:B------:R-:W-:Y:S08]  /*0000*/  LDC R1, c[0x0][0x37c] ;  /* 0x0000df00ff017b82 */ /* 0x000ff00000000800 */
[----:B------:R-:W0:Y:S01]  /*0010*/  LDC.64 R8, c[0x0][0x390] ;  /* 0x0000e400ff087b82 */ /* 0x000e220000000a00 */
[----:B------:R-:W0:Y:S07]  /*0020*/  LDCU.64 UR4, c[0x0][0x358] ;  /* 0x00006b00ff0477ac */ /* 0x000e2e0008000a00 */
[----:B------:R-:W1:Y:S01]  /*0030*/  LDC.64 R4, c[0x0][0x380] ;  /* 0x0000e000ff047b82 */ /* 0x000e620000000a00 */
[----:B0-----:R-:W2:Y:S01]  /*0040*/  LDG.E R2, desc[UR4][R8.64] ;  /* 0x0000000408027981 */ /* 0x001ea2000c1e1900 */
[----:B------:R-:W0:Y:S01]  /*0050*/  S2R R11, SR_CTAID.X ;  /* 0x00000000000b7919 */ /* 0x000e220000002500 */
[----:B--2---:R-:W-:-:S04]  /*0060*/  IMAD R7, R2, 0x4b1, RZ ;  /* 0x000004b102077824 */ /* 0x004fc800078e02ff */
[----:B-1----:R-:W-:-:S04]  /*0070*/  IMAD.WIDE R6, R7, 0x4, R4 ;  /* 0x0000000407067825 */ /* 0x002fc800078e0204 */
[----:B0-----:R-:W-:Y:S01]  /*0080*/  IMAD.IADD R11, R2, 0x1, R11 ;  /* 0x00000001020b7824 */ /* 0x001fe200078e020b */
[----:B------:R-:W2:Y:S03]  /*0090*/  LDG.E R3, desc[UR4][R6.64] ;  /* 0x0000000406037981 */ /* 0x000ea6000c1e1900 */
[----:B------:R-:W-:-:S04]  /*00a0*/  IMAD R0, R11, 0x4b0, R2 ;  /* 0x000004b00b007824 */ /* 0x000fc800078e0202 */
[----:B------:R-:W-:-:S04]  /*00b0*/  VIADD R13, R0, 0x4b0 ;  /* 0x000004b0000d7836 */ /* 0x000fc80000000000 */
[----:B------:R-:W-:-:S05]  /*00c0*/  IMAD.WIDE R4, R13, 0x4, R4 ;  /* 0x000000040d047825 */ /* 0x000fca00078e0204 */
[----:B------:R-:W3:Y:S01]  /*00d0*/  LDG.E R0, desc[UR4][R4.64] ;  /* 0x0000000404007981 */ /* 0x000ee2000c1e1900 */
[----:B------:R-:W0:Y:S01]  /*00e0*/  S2R R9, SR_TID.X ;  /* 0x0000000000097919 */ /* 0x000e220000002100 */
[----:B--2---:R-:W1:Y:S08]  /*00f0*/  MUFU.RCP R8, R3 ;  /* 0x0000000300087308 */ /* 0x004e700000001000 */
[----:B---3--:R-:W2:Y:S01]  /*0100*/  FCHK P0, R0, R3 ;  /* 0x0000000300007302 */ /* 0x008ea20000000000 */
[----:B-1----:R-:W-:-:S04]  /*0110*/  FFMA R13, -R3, R8, 1 ;  /* 0x3f800000030d7423 */ /* 0x002fc80000000108 */
[----:B------:R-:W-:Y:S01]  /*0120*/  FFMA R13, R8, R13, R8 ;  /* 0x0000000d080d7223 */ /* 0x000fe20000000008 */
[----:B0-----:R-:W-:-:S03]  /*0130*/  IMAD.IADD R8, R2, 0x1, R9 ;  /* 0x0000000102087824 */ /* 0x001fc600078e0209 */
[----:B------:R-:W-:-:S04]  /*0140*/  FFMA R10, R0, R13, RZ ;  /* 0x0000000d000a7223 */ /* 0x000fc800000000ff */
[----:B------:R-:W-:-:S04]  /*0150*/  FFMA R12, -R3, R10, R0 ;  /* 0x0000000a030c7223 */ /* 0x000fc80000000100 */
[----:B------:R-:W-:Y:S01]  /*0160*/  FFMA R12, R13, R12, R10 ;  /* 0x0000000c0d0c7223 */ /* 0x000fe2000000000a */
[----:B------:R-:W-:Y:S01]  /*0170*/  VIADD R10, R11, 0x1 ;  /* 0x000000010b0a7836 */ /* 0x000fe20000000000 */
[----:B--2---:R-:W-:Y:S06]  /*0180*/  @!P0 BRA `(.L_x_0) ;  /* 0x00000000000c8947 */ /* 0x004fec0003800000 */
[----:B------:R-:W-:-:S07]  /*0190*/  MOV R12, 0x1b0 ;  /* 0x000001b0000c7802 */ /* 0x000fce0000000f00 */
[----:B------:R-:W-:Y:S05]  /*01a0*/  CALL.REL.NOINC `($__internal_0_$__cuda_sm3x_div_rn_noftz_f32_slowpath) ;  /* 0x0000000000547944 */ /* 0x000fea0003c00000 */
[----:B------:R-:W-:-:S07]  /*01b0*/  IMAD.MOV.U32 R12, RZ, RZ, R0 ;  /* 0x000000ffff0c7224 */ /* 0x000fce00078e0000 */
.L_x_0:
[----:B------:R-:W-:-:S13]  /*01c0*/  ISETP.NE.AND P0, PT, R8, 0x4b0, PT ;  /* 0x000004b00800780c */ /* 0x000fda0003f05270 */
[----:B------:R-:W-:Y:S05]  /*01d0*/  @P0 BRA `(.L_x_1) ;  /* 0x0000000000200947 */ /* 0x000fea0003800000 */
[----:B------:R-:W0:Y:S02]  /*01e0*/  LDC.64 R4, c[0x0][0x388] ;  /* 0x0000e200ff047b82 */ /* 0x000e240000000a00 */
[----:B0-----:R-:W-:-:S04]  /*01f0*/  IMAD.WIDE R2, R2, 0x4, R4 ;  /* 0x0000000402027825 */ /* 0x001fc800078e0204 */
[----:B------:R-:W-:Y:S02]  /*0200*/  IMAD.WIDE R10, R10, 0x4, R4 ;  /* 0x000000040a0a7825 */ /* 0x000fe400078e0204 */
[----:B------:R-:W2:Y:S04]  /*0210*/  LDG.E R2, desc[UR4][R2.64] ;  /* 0x0000000402027981 */ /* 0x000ea8000c1e1900 */
[----:B------:R-:W2:Y:S02]  /*0220*/  LDG.E R5, desc[UR4][R10.64] ;  /* 0x000000040a057981 */ /* 0x000ea4000c1e1900 */
[----:B--2---:R-:W-:-:S05]  /*0230*/  FFMA R5, R2, -R12, R5 ;  /* 0x8000000c02057223 */ /* 0x004fca0000000005 */
[----:B------:R-:W-:Y:S01]  /*0240*/  STG.E desc[UR4][R10.64], R5 ;  /* 0x000000050a007986 */ /* 0x000fe2000c101904 */
[----:B------:R-:W-:Y:S05]  /*0250*/  EXIT ;  /* 0x000000000000794d */ /* 0x000fea0003800000 */
.L_x_1:
[----:B------:R-:W-:-:S05]  /*0260*/  IMAD.SHL.U32 R9, R9, 0x4, RZ ;  /* 0x0000000409097824 */ /* 0x000fca00078e00ff */
[-C--:B------:R-:W-:Y:S02]  /*0270*/  IADD3 R2, P0, PT, R4, R9.reuse, RZ ;  /* 0x0000000904027210 */ /* 0x080fe40007f1e0ff */
[----:B------:R-:W-:-:S03]  /*0280*/  IADD3 R4, P1, PT, R6, R9, RZ ;  /* 0x0000000906047210 */ /* 0x000fc60007f3e0ff */
[----:B------:R-:W-:Y:S02]  /*0290*/  IMAD.X R3, RZ, RZ, R5, P0 ;  /* 0x000000ffff037224 */ /* 0x000fe400000e0605 */
[----:B------:R-:W-:-:S03]  /*02a0*/  IMAD.X R5, RZ, RZ, R7, P1 ;  /* 0x000000ffff057224 */ /* 0x000fc600008e0607 */
[----:B------:R-:W2:Y:S04]  /*02b0*/  LDG.E R7, desc[UR4][R2.64] ;  /* 0x0000000402077981 */ /* 0x000ea8000c1e1900 */
[----:B------:R-:W2:Y:S02]  /*02c0*/  LDG.E R4, desc[UR4][R4.64] ;  /* 0x0000000404047981 */ /* 0x000ea4000c1e1900 */
[----:B--2---:R-:W-:-:S05]  /*02d0*/  FFMA R7, R4, -R12, R7 ;  /* 0x8000000c04077223 */ /* 0x004fca0000000007 */
[----:B------:R-:W-:Y:S01]  /*02e0*/  STG.E desc[UR4][R2.64], R7 ;  /* 0x0000000702007986 */ /* 0x000fe2000c101904 */
[----:B------:R-:W-:Y:S05]  /*02f0*/  EXIT ;  /* 0x000000000000794d */ /* 0x000fea0003800000 */
        .weak           $__internal_0_$__cuda_sm3x_div_rn_noftz_f32_slowpath
        .type           $__internal_0_$__cuda_sm3x_div_rn_noftz_f32_slowpath,@function
        .size           $__internal_0_$__cuda_sm3x_div_rn_noftz_f32_slowpath,(.L_x_11 - $__internal_0_$__cuda_sm3x_div_rn_noftz_f32_slowpath)
$__internal_0_$__cuda_sm3x_div_rn_noftz_f32_slowpath:
[--C-:B------:R-:W-:Y:S01]  /*0300*/  SHF.R.U32.HI R13, RZ, 0x17, R3.reuse ;  /* 0x00000017ff0d7819 */ /* 0x100fe20000011603 */
[--C-:B------:R-:W-:Y:S01]  /*0310*/  IMAD.MOV.U32 R15, RZ, RZ, R0.reuse ;  /* 0x000000ffff0f7224 */ /* 0x100fe200078e0000 */
[----:B------:R-:W-:Y:S01]  /*0320*/  SHF.R.U32.HI R11, RZ, 0x17, R0 ;  /* 0x00000017ff0b7819 */ /* 0x000fe20000011600 */
[----:B------:R-:W-:Y:S01]  /*0330*/  IMAD.MOV.U32 R16, RZ, RZ, R3 ;  /* 0x000000ffff107224 */ /* 0x000fe200078e0003 */
[----:B------:R-:W-:Y:S02]  /*0340*/  LOP3.LUT R13, R13, 0xff, RZ, 0xc0, !PT ;  /* 0x000000ff0d0d7812 */ /* 0x000fe400078ec0ff */
[----:B------:R-:W-:-:S03]  /*0350*/  LOP3.LUT R14, R11, 0xff, RZ, 0xc0, !PT ;  /* 0x000000ff0b0e7812 */ /* 0x000fc600078ec0ff */
[----:B------:R-:W-:Y:S02]  /*0360*/  VIADD R18, R13, 0xffffffff ;  /* 0xffffffff0d127836 */ /* 0x000fe40000000000 */
[----:B------:R-:W-:-:S03]  /*0370*/  VIADD R17, R14, 0xffffffff ;  /* 0xffffffff0e117836 */ /* 0x000fc60000000000 */
[----:B------:R-:W-:-:S04]  /*0380*/  ISETP.GT.U32.AND P0, PT, R18, 0xfd, PT ;  /* 0x000000fd1200780c */ /* 0x000fc80003f04070 */
[----:B------:R-:W-:-:S13]  /*0390*/  ISETP.GT.U32.OR P0, PT, R17, 0xfd, P0 ;  /* 0x000000fd1100780c */ /* 0x000fda0000704470 */
[----:B------:R-:W-:Y:S01]  /*03a0*/  @!P0 IMAD.MOV.U32 R11, RZ, RZ, RZ ;  /* 0x000000ffff0b8224 */ /* 0x000fe200078e00ff */
[----:B------:R-:W-:Y:S06]  /*03b0*/  @!P0 BRA `(.L_x_2) ;  /* 0x00000000005c8947 */ /* 0x000fec0003800000 */
[----:B------:R-:W-:Y:S02]  /*03c0*/  FSETP.GTU.FTZ.AND P0, PT, |R0|, +INF , PT ;  /* 0x7f8000000000780b */ /* 0x000fe40003f1c200 */
[----:B------:R-:W-:-:S04]  /*03d0*/  FSETP.GTU.FTZ.AND P1, PT, |R3|, +INF , PT ;  /* 0x7f8000000300780b */ /* 0x000fc80003f3c200 */
[----:B------:R-:W-:-:S13]  /*03e0*/  PLOP3.LUT P0, PT, P0, P1, PT, 0xf8, 0x8f ;  /* 0x00000000008f781c */ /* 0x000fda0000703f70 */
[----:B------:R-:W-:Y:S05]  /*03f0*/  @P0 BRA `(.L_x_3) ;  /* 0x0000000400440947 */ /* 0x000fea0003800000 */
[----:B------:R-:W-:-:S13]  /*0400*/  LOP3.LUT P0, RZ, R16, 0x7fffffff, R15, 0xc8, !PT ;  /* 0x7fffffff10ff7812 */ /* 0x000fda000780c80f */
[----:B------:R-:W-:Y:S05]  /*0410*/  @!P0 BRA `(.L_x_4) ;  /* 0x0000000400348947 */ /* 0x000fea0003800000 */
[C---:B------:R-:W-:Y:S02]  /*0420*/  FSETP.NEU.FTZ.AND P2, PT, |R0|.reuse, +INF , PT ;  /* 0x7f8000000000780b */ /* 0x040fe40003f5d200 */
[----:B------:R-:W-:Y:S02]  /*0430*/  FSETP.NEU.FTZ.AND P1, PT, |R3|, +INF , PT ;  /* 0x7f8000000300780b */ /* 0x000fe40003f3d200 */
[----:B------:R-:W-:-:S11]  /*0440*/  FSETP.NEU.FTZ.AND P0, PT, |R0|, +INF , PT ;  /* 0x7f8000000000780b */ /* 0x000fd60003f1d200 */
[----:B------:R-:W-:Y:S05]  /*0450*/  @!P1 BRA !P2, `(.L_x_4) ;  /* 0x0000000400249947 */ /* 0x000fea0005000000 */
[----:B------:R-:W-:-:S04]  /*0460*/  LOP3.LUT P2, RZ, R15, 0x7fffffff, RZ, 0xc0, !PT ;  /* 0x7fffffff0fff7812 */ /* 0x000fc8000784c0ff */
[----:B------:R-:W-:-:S13]  /*0470*/  PLOP3.LUT P1, PT, P1, P2, PT, 0x2f, 0xf2 ;  /* 0x0000000000f2781c */ /* 0x000fda0000f24577 */
[----:B------:R-:W-:Y:S05]  /*0480*/  @P1 BRA `(.L_x_5) ;  /* 0x0000000400101947 */ /* 0x000fea0003800000 */
[----:B------:R-:W-:-:S04]  /*0490*/  LOP3.LUT P1, RZ, R16, 0x7fffffff, RZ, 0xc0, !PT ;  /* 0x7fffffff10ff7812 */ /* 0x000fc8000782c0ff */
[----:B------:R-:W-:-:S13]  /*04a0*/  PLOP3.LUT P0, PT, P0, P1, PT, 0x2f, 0xf2 ;  /* 0x0000000000f2781c */ /* 0x000fda0000702577 */
[----:B------:R-:W-:Y:S05]  /*04b0*/  @P0 BRA `(.L_x_6) ;  /* 0x0000000000f80947 */ /* 0x000fea0003800000 */
[----:B------:R-:W-:Y:S02]  /*04c0*/  ISETP.GE.AND P0, PT, R17, RZ, PT ;  /* 0x000000ff1100720c */ /* 0x000fe40003f06270 */
[----:B------:R-:W-:-:S11]  /*04d0*/  ISETP.GE.AND P1, PT, R18, RZ, PT ;  /* 0x000000ff1200720c */ /* 0x000fd60003f26270 */
[----:B------:R-:W-:Y:S01]  /*04e0*/  @P0 MOV R11, RZ ;  /* 0x000000ff000b0202 */ /* 0x000fe20000000f00 */
[----:B------:R-:W-:Y:S02]  /*04f0*/  @!P0 IMAD.MOV.U32 R11, RZ, RZ, -0x40 ;  /* 0xffffffc0ff0b8424 */ /* 0x000fe400078e00ff */
[----:B------:R-:W-:Y:S01]  /*0500*/  @!P0 FFMA R15, R0, 1.84467440737095516160e+19, RZ ;  /* 0x5f800000000f8823 */ /* 0x000fe200000000ff */
[----:B------:R-:W-:Y:S01]  /*0510*/  @!P1 FFMA R16, R3, 1.84467440737095516160e+19, RZ ;  /* 0x5f80000003109823 */ /* 0x000fe200000000ff */
[----:B------:R-:W-:-:S07]  /*0520*/  @!P1 VIADD R11, R11, 0x40 ;  /* 0x000000400b0b9836 */ /* 0x000fce0000000000 */
.L_x_2:
[----:B------:R-:W-:Y:S01]  /*0530*/  LEA R3, R13, 0xc0800000, 0x17 ;  /* 0xc08000000d037811 */ /* 0x000fe200078eb8ff */
[----:B------:R-:W-:-:S04]  /*0540*/  VIADD R14, R14, 0xffffff81 ;  /* 0xffffff810e0e7836 */ /* 0x000fc80000000000 */
[----:B------:R-:W-:Y:S02]  /*0550*/  IMAD.IADD R3, R16, 0x1, -R3 ;  /* 0x0000000110037824 */ /* 0x000fe400078e0a03 */
[C---:B------:R-:W-:Y:S01]  /*0560*/  IMAD R0, R14.reuse, -0x800000, R15 ;  /* 0xff8000000e007824 */ /* 0x040fe200078e020f */
[----:B------:R-:W-:Y:S01]  /*0570*/  IADD3 R14, PT, PT, R14, 0x7f, -R13 ;  /* 0x0000007f0e0e7810 */ /* 0x000fe20007ffe80d */
[----:B------:R-:W0:Y:S01]  /*0580*/  MUFU.RCP R16, R3 ;  /* 0x0000000300107308 */ /* 0x000e220000001000 */
[----:B------:R-:W-:-:S03]  /*0590*/  FADD.FTZ R17, -R3, -RZ ;  /* 0x800000ff03117221 */ /* 0x000fc60000010100 */
[----:B------:R-:W-:Y:S02]  /*05a0*/  IMAD.IADD R14, R14, 0x1, R11 ;  /* 0x000000010e0e7824 */ /* 0x000fe400078e020b */
[----:B0-----:R-:W-:-:S04]  /*05b0*/  FFMA R19, R16, R17, 1 ;  /* 0x3f80000010137423 */ /* 0x001fc80000000011 */
[----:B------:R-:W-:-:S04]  /*05c0*/  FFMA R18, R16, R19, R16 ;  /* 0x0000001310127223 */ /* 0x000fc80000000010 */
[----:B------:R-:W-:-:S04]  /*05d0*/  FFMA R15, R0, R18, RZ ;  /* 0x00000012000f7223 */ /* 0x000fc800000000ff */
[----:B------:R-:W-:-:S04]  /*05e0*/  FFMA R16, R17, R15, R0 ;  /* 0x0000000f11107223 */ /* 0x000fc80000000000 */
[----:B------:R-:W-:-:S04]  /*05f0*/  FFMA R15, R18, R16, R15 ;  /* 0x00000010120f7223 */ /* 0x000fc8000000000f */
[----:B------:R-:W-:-:S04]  /*0600*/  FFMA R16, R17, R15, R0 ;  /* 0x0000000f11107223 */ /* 0x000fc80000000000 */
[----:B------:R-:W-:-:S05]  /*0610*/  FFMA R0, R18, R16, R15 ;  /* 0x0000001012007223 */ /* 0x000fca000000000f */
[----:B------:R-:W-:-:S04]  /*0620*/  SHF.R.U32.HI R3, RZ, 0x17, R0 ;  /* 0x00000017ff037819 */ /* 0x000fc80000011600 */
[----:B------:R-:W-:-:S05]  /*0630*/  LOP3.LUT R3, R3, 0xff, RZ, 0xc0, !PT ;  /* 0x000000ff03037812 */ /* 0x000fca00078ec0ff */
[----:B------:R-:W-:-:S05]  /*0640*/  IMAD.IADD R13, R3, 0x1, R14 ;  /* 0x00000001030d7824 */ /* 0x000fca00078e020e */
[----:B------:R-:W-:-:S04]  /*0650*/  IADD3 R3, PT, PT, R13, -0x1, RZ ;  /* 0xffffffff0d037810 */ /* 0x000fc80007ffe0ff */
[----:B------:R-:W-:-:S13]  /*0660*/  ISETP.GE.U32.AND P0, PT, R3, 0xfe, PT ;  /* 0x000000fe0300780c */ /* 0x000fda0003f06070 */
[----:B------:R-:W-:Y:S05]  /*0670*/  @!P0 BRA `(.L_x_7) ;  /* 0x0000000000808947 */ /* 0x000fea0003800000 */
[----:B------:R-:W-:-:S13]  /*0680*/  ISETP.GT.AND P0, PT, R13, 0xfe, PT ;  /* 0x000000fe0d00780c */ /* 0x000fda0003f04270 */
[----:B------:R-:W-:Y:S05]  /*0690*/  @P0 BRA `(.L_x_8) ;  /* 0x00000000006c0947 */ /* 0x000fea0003800000 */
[----:B------:R-:W-:-:S13]  /*06a0*/  ISETP.GE.AND P0, PT, R13, 0x1, PT ;  /* 0x000000010d00780c */ /* 0x000fda0003f06270 */
[----:B------:R-:W-:Y:S05]  /*06b0*/  @P0 BRA `(.L_x_9) ;  /* 0x0000000000980947 */ /* 0x000fea0003800000 */
[----:B------:R-:W-:Y:S02]  /*06c0*/  ISETP.GE.AND P0, PT, R13, -0x18, PT ;  /* 0xffffffe80d00780c */ /* 0x000fe40003f06270 */
[----:B------:R-:W-:-:S11]  /*06d0*/  LOP3.LUT R0, R0, 0x80000000, RZ, 0xc0, !PT ;  /* 0x8000000000007812 */ /* 0x000fd600078ec0ff */
[----:B------:R-:W-:Y:S05]  /*06e0*/  @!P0 BRA `(.L_x_9) ;  /* 0x00000000008c8947 */ /* 0x000fea0003800000 */
[CCC-:B------:R-:W-:Y:S01]  /*06f0*/  FFMA.RZ R3, R18.reuse, R16.reuse, R15.reuse ;  /* 0x0000001012037223 */ /* 0x1c0fe2000000c00f */
[CCC-:B------:R-:W-:Y:S01]  /*0700*/  FFMA.RM R14, R18.reuse, R16.reuse, R15.reuse ;  /* 0x00000010120e7223 */ /* 0x1c0fe2000000400f */
[C---:B------:R-:W-:Y:S02]  /*0710*/  ISETP.NE.AND P2, PT, R13.reuse, RZ, PT ;  /* 0x000000ff0d00720c */ /* 0x040fe40003f45270 */
[----:B------:R-:W-:Y:S02]  /*0720*/  ISETP.NE.AND P1, PT, R13, RZ, PT ;  /* 0x000000ff0d00720c */ /* 0x000fe40003f25270 */
[----:B------:R-:W-:Y:S01]  /*0730*/  LOP3.LUT R11, R3, 0x7fffff, RZ, 0xc0, !PT ;  /* 0x007fffff030b7812 */ /* 0x000fe200078ec0ff */
[----:B------:R-:W-:Y:S01]  /*0740*/  FFMA.RP R3, R18, R16, R15 ;  /* 0x0000001012037223 */ /* 0x000fe2000000800f */
[----:B------:R-:W-:Y:S02]  /*0750*/  VIADD R16, R13, 0x20 ;  /* 0x000000200d107836 */ /* 0x000fe40000000000 */
[----:B------:R-:W-:Y:S01]  /*0760*/  LOP3.LUT R11, R11, 0x800000, RZ, 0xfc, !PT ;  /* 0x008000000b0b7812 */ /* 0x000fe200078efcff */
[----:B------:R-:W-:Y:S01]  /*0770*/  IMAD.MOV R13, RZ, RZ, -R13 ;  /* 0x000000ffff0d7224 */ /* 0x000fe200078e0a0d */
[----:B------:R-:W-:-:S02]  /*0780*/  FSETP.NEU.FTZ.AND P0, PT, R3, R14, PT ;  /* 0x0000000e0300720b */ /* 0x000fc40003f1d000 */
[----:B------:R-:W-:Y:S02]  /*0790*/  SHF.L.U32 R16, R11, R16, RZ ;  /* 0x000000100b107219 */ /* 0x000fe400000006ff */
[----:B------:R-:W-:Y:S02]  /*07a0*/  SEL R14, R13, RZ, P2 ;  /* 0x000000ff0d0e7207 */ /* 0x000fe40001000000 */
[----:B------:R-:W-:Y:S02]  /*07b0*/  ISETP.NE.AND P1, PT, R16, RZ, P1 ;  /* 0x000000ff1000720c */ /* 0x000fe40000f25270 */
[----:B------:R-:W-:Y:S02]  /*07c0*/  SHF.R.U32.HI R14, RZ, R14, R11 ;  /* 0x0000000eff0e7219 */ /* 0x000fe4000001160b */
[----:B------:R-:W-:Y:S02]  /*07d0*/  PLOP3.LUT P0, PT, P0, P1, PT, 0xf8, 0x8f ;  /* 0x00000000008f781c */ /* 0x000fe40000703f70 */
[----:B------:R-:W-:-:S02]  /*07e0*/  SHF.R.U32.HI R16, RZ, 0x1, R14 ;  /* 0x00000001ff107819 */ /* 0x000fc4000001160e */
[----:B------:R-:W-:-:S04]  /*07f0*/  SEL R3, RZ, 0x1, !P0 ;  /* 0x00000001ff037807 */ /* 0x000fc80004000000 */
[----:B------:R-:W-:-:S04]  /*0800*/  LOP3.LUT R3, R3, 0x1, R16, 0xf8, !PT ;  /* 0x0000000103037812 */ /* 0x000fc800078ef810 */
[----:B------:R-:W-:-:S05]  /*0810*/  LOP3.LUT R3, R3, R14, RZ, 0xc0, !PT ;  /* 0x0000000e03037212 */ /* 0x000fca00078ec0ff */
[----:B------:R-:W-:-:S05]  /*0820*/  IMAD.IADD R3, R16, 0x1, R3 ;  /* 0x0000000110037824 */ /* 0x000fca00078e0203 */
[----:B------:R-:W-:Y:S01]  /*0830*/  LOP3.LUT R0, R3, R0, RZ, 0xfc, !PT ;  /* 0x0000000003007212 */ /* 0x000fe200078efcff */
[----:B------:R-:W-:Y:S06]  /*0840*/  BRA `(.L_x_9) ;  /* 0x0000000000347947 */ /* 0x000fec0003800000 */
.L_x_8:
[----:B------:R-:W-:-:S04]  /*0850*/  LOP3.LUT R0, R0, 0x80000000, RZ, 0xc0, !PT ;  /* 0x8000000000007812 */ /* 0x000fc800078ec0ff */
[----:B------:R-:W-:Y:S01]  /*0860*/  LOP3.LUT R0, R0, 0x7f800000, RZ, 0xfc, !PT ;  /* 0x7f80000000007812 */ /* 0x000fe200078efcff */
[----:B------:R-:W-:Y:S06]  /*0870*/  BRA `(.L_x_9) ;  /* 0x0000000000287947 */ /* 0x000fec0003800000 */
.L_x_7:
[----:B------:R-:W-:Y:S01]  /*0880*/  IMAD R0, R14, 0x800000, R0 ;  /* 0x008000000e007824 */ /* 0x000fe200078e0200 */
[----:B------:R-:W-:Y:S06]  /*0890*/  BRA `(.L_x_9) ;  /* 0x0000000000207947 */ /* 0x000fec0003800000 */
.L_x_6:
[----:B------:R-:W-:-:S04]  /*08a0*/  LOP3.LUT R0, R16, 0x80000000, R15, 0x48, !PT ;  /* 0x8000000010007812 */ /* 0x000fc800078e480f */
[----:B------:R-:W-:Y:S01]  /*08b0*/  LOP3.LUT R0, R0, 0x7f800000, RZ, 0xfc, !PT ;  /* 0x7f80000000007812 */ /* 0x000fe200078efcff */
[----:B------:R-:W-:Y:S06]  /*08c0*/  BRA `(.L_x_9) ;  /* 0x0000000000147947 */ /* 0x000fec0003800000 */
.L_x_5:
[----:B------:R-:W-:Y:S01]  /*08d0*/  LOP3.LUT R0, R16, 0x80000000, R15, 0x48, !PT ;  /* 0x8000000010007812 */ /* 0x000fe200078e480f */
[----:B------:R-:W-:Y:S06]  /*08e0*/  BRA `(.L_x_9) ;  /* 0x00000000000c7947 */ /* 0x000fec0003800000 */
.L_x_4:
[----:B------:R-:W0:Y:S01]  /*08f0*/  MUFU.RSQ R0, -QNAN ;  /* 0xffc0000000007908 */ /* 0x000e220000001400 */
[----:B------:R-:W-:Y:S05]  /*0900*/  BRA `(.L_x_9) ;  /* 0x0000000000047947 */ /* 0x000fea0003800000 */
.L_x_3:
[----:B------:R-:W-:-:S07]  /*0910*/  FADD.FTZ R0, R0, R3 ;  /* 0x0000000300007221 */ /* 0x000fce0000010000 */
.L_x_9:
[----:B------:R-:W-:-:S04]  /*0920*/  IMAD.MOV.U32 R13, RZ, RZ, 0x0 ;  /* 0x00000000ff0d7424 */ /* 0x000fc800078e00ff */
[----:B0-----:R-:W-:Y:S05]  /*0930*/  RET.REL.NODEC R12 `(_Z3addPfS_Pi) ;  /* 0xfffffff40cb07950 */ /* 0x001fea0003c3ffff */
.L_x_10:
[----:B------:R-:W-:-:S00]  /*0940*/  BRA `(.L_x_10) ;  /* 0xfffffffc00fc7947 */ /* 0x000fc0000383ffff */
[----:B------:R-:W-:-:S00]  /*0950*/  NOP ;  /* 0x0000000000007918 */ /* 0x000fc00000000000 */
        /* <DEDUP_REMOVED lines=10> */
.L_x_11:


//--------------------- .nv.shared.reserved.0     --------------------------
	.section	.nv.shared.reserved.0,"aw",@nobits
	.weak		__nv_reservedSMEM_offset_0_alias
	.size		__nv_reservedSMEM_offset_0_alias, 0, 64
	.other		__nv_reservedSMEM_offset_0_alias,@"STO_CUDA_RESERVED_SHARED STV_DEFAULT"
__nv_reservedSMEM_offset_0_alias:
	.zero		0
	.zero		64


//--------------------- .nv.constant0._Z3addPfS_Pi --------------------------
	.section	.nv.constant0._Z3addPfS_Pi,"a",@progbits
	.sectionflags	@""
	.align	4
.nv.constant0._Z3addPfS_Pi:
	.zero		920


//--------------------- SYMBOLS --------------------------

	.type		.nv.reservedSmem.offset0,@object
	.size		.nv.reservedSmem.offset0,0x4
